//
// Generated by NVIDIA NVVM Compiler
//
// Compiler Build ID: CL-36424714
// Cuda compilation tools, release 13.0, V13.0.88
// Based on NVVM 20.0.0
//

.version 9.0
.target sm_100
.address_size 64

	// .globl	_Z7reversePfS_
.const .align 4 .u32 arraysize;
// _ZZ7reversePfS_E4temp has been demoted

.visible .entry _Z7reversePfS_(
	.param .u64 .ptr .align 1 _Z7reversePfS__param_0,
	.param .u64 .ptr .align 1 _Z7reversePfS__param_1
)
{
	.reg .b32 	%r<13>;
	.reg .b32 	%f<3>;
	.reg .b64 	%rd<9>;
	// demoted variable
	.shared .align 4 .b8 _ZZ7reversePfS_E4temp[512];
	ld.param.u64 	%rd1, [_Z7reversePfS__param_0];
	ld.param.u64 	%rd2, [_Z7reversePfS__param_1];
	cvta.to.global.u64 	%rd3, %rd2;
	cvta.to.global.u64 	%rd4, %rd1;
	mov.u32 	%r1, %ctaid.x;
	mov.u32 	%r2, %ntid.x;
	mov.u32 	%r3, %tid.x;
	mad.lo.s32 	%r4, %r1, %r2, %r3;
	mul.wide.s32 	%rd5, %r4, 4;
	add.s64 	%rd6, %rd4, %rd5;
	ld.global.f32 	%f1, [%rd6];
	mov.u32 	%r5, _ZZ7reversePfS_E4temp;
	shl.b32 	%r6, %r3, 2;
	sub.s32 	%r7, %r5, %r6;
	st.shared.f32 	[%r7+508], %f1;
	bar.sync 	0;
	ld.const.u32 	%r8, [arraysize];
	not.b32 	%r9, %r1;
	add.s32 	%r10, %r5, %r6;
	ld.shared.f32 	%f2, [%r10];
	mad.lo.s32 	%r11, %r2, %r9, %r3;
	add.s32 	%r12, %r11, %r8;
	mul.wide.u32 	%rd7, %r12, 4;
	add.s64 	%rd8, %rd3, %rd7;
	st.global.f32 	[%rd8], %f2;
	ret;

}


// ===== COMPILED SASS (sm_100) =====

	.target	sm_100

	.elftype	@"ET_EXEC"


//--------------------- .note.nv.tkinfo           --------------------------
	.section	.note.nv.tkinfo,"",@"SHT_NOTE"
	.sectionflags	@"SHF_NOTE_NV_TKINFO"
	.tkinfo
        /*0018*/ 	.word	0x00000002
        /*0030*/ 	.string	""
        /*0030*/ 	.string	"ptxas"
        /*0030*/ 	.string	"Cuda compilation tools, release 13.0, V13.0.88"
        /*0030*/ 	.string	"Build cuda_13.0.r13.0/compiler.36424714_0"
        /*0030*/ 	.string	"-arch sm_100 -m 64 "



//--------------------- .note.nv.cuinfo           --------------------------
	.section	.note.nv.cuinfo,"",@"SHT_NOTE"
	.sectionflags	@"SHF_NOTE_NV_CUINFO"
        /*0018*/ 	.short	0x0002
        /*001a*/ 	.short	0x0064
        /*001c*/ 	.short	0x0082
	.zero		2


//--------------------- .nv.info                  --------------------------
	.section	.nv.info,"",@"SHT_CUDA_INFO"
	.align	4


	//----- nvinfo : EIATTR_REGCOUNT
	.align		4
        /*0000*/ 	.byte	0x04, 0x2f
        /*0002*/ 	.short	(.L_2 - .L_1)
	.align		4
.L_1:
        /*0004*/ 	.word	index@(_Z7reversePfS_)
        /*0008*/ 	.word	0x0000000e


	//----- nvinfo : EIATTR_FRAME_SIZE
	.align		4
.L_2:
        /*000c*/ 	.byte	0x04, 0x11
        /*000e*/ 	.short	(.L_4 - .L_3)
	.align		4
.L_3:
        /*0010*/ 	.word	index@(_Z7reversePfS_)
        /*0014*/ 	.word	0x00000000


	//----- nvinfo : EIATTR_MIN_STACK_SIZE
	.align		4
.L_4:
        /*0018*/ 	.byte	0x04, 0x12
        /*001a*/ 	.short	(.L_6 - .L_5)
	.align		4
.L_5:
        /*001c*/ 	.word	index@(_Z7reversePfS_)
        /*0020*/ 	.word	0x00000000
.L_6:


//--------------------- .nv.compat                --------------------------
	.section	.nv.compat,"",@"SHT_CUDA_COMPAT_INFO"
	.align	4
        /*0000*/ 	.byte	0x02, 0x09, 0x00, 0x00, 0x02, 0x02, 0x01, 0x00, 0x02, 0x05, 0x05, 0x00, 0x03, 0x07, 0x01, 0x01
        /*0010*/ 	.byte	0x02, 0x03, 0x00, 0x00, 0x02, 0x06, 0x01, 0x00, 0x04, 0x0b, 0x08, 0x00, 0x09, 0x00, 0x00, 0x00
        /*0020*/ 	.byte	0x00, 0x00, 0x00, 0x00


//--------------------- .nv.info._Z7reversePfS_   --------------------------
	.section	.nv.info._Z7reversePfS_,"",@"SHT_CUDA_INFO"
	.sectionflags	@""
	.align	4


	//----- nvinfo : EIATTR_CUDA_API_VERSION
	.align		4
        /*0000*/ 	.byte	0x04, 0x37
        /*0002*/ 	.short	(.L_8 - .L_7)
.L_7:
        /*0004*/ 	.word	0x00000082


	//----- nvinfo : EIATTR_KPARAM_INFO
	.align		4
.L_8:
        /*0008*/ 	.byte	0x04, 0x17
        /*000a*/ 	.short	(.L_10 - .L_9)
.L_9:
        /*000c*/ 	.word	0x00000000
        /*0010*/ 	.short	0x0001
        /*0012*/ 	.short	0x0008
        /*0014*/ 	.byte	0x00, 0xf5, 0x21, 0x00


	//----- nvinfo : EIATTR_KPARAM_INFO
	.align		4
.L_10:
        /*0018*/ 	.byte	0x04, 0x17
        /*001a*/ 	.short	(.L_12 - .L_11)
.L_11:
        /*001c*/ 	.word	0x00000000
        /*0020*/ 	.short	0x0000
        /*0022*/ 	.short	0x0000
        /*0024*/ 	.byte	0x00, 0xf5, 0x21, 0x00


	//----- nvinfo : EIATTR_SPARSE_MMA_MASK
	.align		4
.L_12:
        /*0028*/ 	.byte	0x03, 0x50
        /*002a*/ 	.short	0x0000


	//----- nvinfo : EIATTR_MAXREG_COUNT
	.align		4
        /*002c*/ 	.byte	0x03, 0x1b
        /*002e*/ 	.short	0x00ff


	//----- nvinfo : EIATTR_NUM_BARRIERS
	.align		4
        /*0030*/ 	.byte	0x02, 0x4c
        /*0032*/ 	.byte	0x01
	.zero		1


	//----- nvinfo : EIATTR_MERCURY_ISA_VERSION
	.align		4
        /*0034*/ 	.byte	0x03, 0x5f
        /*0036*/ 	.short	0x0101


	//----- nvinfo : EIATTR_VRC_CTA_INIT_COUNT
	.align		4
        /*0038*/ 	.byte	0x02, 0x4a
	.zero		1
	.zero		1


	//----- nvinfo : EIATTR_EXIT_INSTR_OFFSETS
	.align		4
        /*003c*/ 	.byte	0x04, 0x1c
        /*003e*/ 	.short	(.L_14 - .L_13)


	//   ....[0]....
.L_13:
        /*0040*/ 	.word	0x00000180


	//----- nvinfo : EIATTR_CBANK_PARAM_SIZE
	.align		4
.L_14:
        /*0044*/ 	.byte	0x03, 0x19
        /*0046*/ 	.short	0x0010


	//----- nvinfo : EIATTR_PARAM_CBANK
	.align		4
        /*0048*/ 	.byte	0x04, 0x0a
        /*004a*/ 	.short	(.L_16 - .L_15)
	.align		4
.L_15:
        /*004c*/ 	.word	index@(.nv.constant0._Z7reversePfS_)
        /*0050*/ 	.short	0x0380
        /*0052*/ 	.short	0x0010


	//----- nvinfo : EIATTR_SW_WAR
	.align		4
.L_16:
        /*0054*/ 	.byte	0x04, 0x36
        /*0056*/ 	.short	(.L_18 - .L_17)
.L_17:
        /*0058*/ 	.word	0x00000008
.L_18:


//--------------------- .nv.callgraph             --------------------------
	.section	.nv.callgraph,"",@"SHT_CUDA_CALLGRAPH"
	.align	4
	.sectionentsize	8
	.align		4
        /*0000*/ 	.word	0x00000000
	.align		4
        /*0004*/ 	.word	0xffffffff
	.align		4
        /*0008*/ 	.word	0x00000000
	.align		4
        /*000c*/ 	.word	0xfffffffe
	.align		4
        /*0010*/ 	.word	0x00000000
	.align		4
        /*0014*/ 	.word	0xfffffffd
	.align		4
        /*0018*/ 	.word	0x00000000
	.align		4
        /*001c*/ 	.word	0xfffffffc


//--------------------- .nv.constant3             --------------------------
	.section	.nv.constant3,"a",@progbits
	.align	4
.nv.constant3:
	.type		arraysize,@object
	.size		arraysize,(.L_0 - arraysize)
arraysize:
	.zero		4
.L_0:


//--------------------- .text._Z7reversePfS_      --------------------------
	.section	.text._Z7reversePfS_,"ax",@progbits
	.align	128
        .global         _Z7reversePfS_
        .type           _Z7reversePfS_,@function
        .size           _Z7reversePfS_,(.L_x_1 - _Z7reversePfS_)
        .other          _Z7reversePfS_,@"STO_CUDA_ENTRY STV_DEFAULT"
_Z7reversePfS_:
.text._Z7reversePfS_:
[----:B------:R-:W-:Y:S01]  /*0000*/  LDC R1, c[0x0][0x37c] ;  /* 0x0000df00ff017b82 */ /* 0x000fe20000000800 */
[----:B------:R-:W0:Y:S07]  /*0010*/  S2R R11, SR_TID.X ;  /* 0x00000000000b7919 */ /* 0x000e2e0000002100 */
[----:B------:R-:W0:Y:S01]  /*0020*/  S2UR UR4, SR_CTAID.X ;  /* 0x00000000000479c3 */ /* 0x000e220000002500 */
[----:B------:R-:W1:Y:S07]  /*0030*/  LDCU.64 UR6, c[0x0][0x358] ;  /* 0x00006b00ff0677ac */ /* 0x000e6e0008000a00 */
[----:B------:R-:W0:Y:S08]  /*0040*/  LDC R8, c[0x0][0x360] ;  /* 0x0000d800ff087b82 */ /* 0x000e300000000800 */
[----:B------:R-:W2:Y:S01]  /*0050*/  LDC.64 R2, c[0x0][0x380] ;  /* 0x0000e000ff027b82 */ /* 0x000ea20000000a00 */
[----:B------:R-:W-:Y:S01]  /*0060*/  MOV R4, 0x400 ;  /* 0x0000040000047802 */ /* 0x000fe20000000f00 */
[----:B------:R-:W3:Y:S01]  /*0070*/  LDCU UR5, c[0x3][URZ] ;  /* 0x00c00000ff0577ac */ /* 0x000ee20008000800 */
[----:B0-----:R-:W-:-:S04]  /*0080*/  IMAD R5, R8, UR4, R11 ;  /* 0x0000000408057c24 */ /* 0x001fc8000f8e020b */
[----:B--2---:R-:W-:-:S05]  /*0090*/  IMAD.WIDE R2, R5, 0x4, R2 ;  /* 0x0000000405027825 */ /* 0x004fca00078e0202 */
[----:B-1----:R0:W2:Y:S01]  /*00a0*/  LDG.E R0, desc[UR6][R2.64] ;  /* 0x0000000602007981 */ /* 0x0020a2000c1e1900 */
[----:B------:R-:W-:Y:S01]  /*00b0*/  ULOP3.LUT UR4, URZ, UR4, URZ, 0x33, !UPT ;  /* 0x00000004ff047292 */ /* 0x000fe2000f8e33ff */
[----:B------:R-:W1:Y:S05]  /*00c0*/  S2R R5, SR_CgaCtaId ;  /* 0x0000000000057919 */ /* 0x000e6a0000008800 */
[----:B0-----:R-:W-:-:S05]  /*00d0*/  IMAD R2, R8, UR4, R11 ;  /* 0x0000000408027c24 */ /* 0x001fca000f8e020b */
[----:B---3--:R-:W-:Y:S02]  /*00e0*/  IADD3 R3, PT, PT, R2, UR5, RZ ;  /* 0x0000000502037c10 */ /* 0x008fe4000fffe0ff */
[----:B-1----:R-:W-:-:S04]  /*00f0*/  LEA R4, R5, R4, 0x18 ;  /* 0x0000000405047211 */ /* 0x002fc800078ec0ff */
[C---:B------:R-:W-:Y:S01]  /*0100*/  LEA R6, R11.reuse, R4, 0x2 ;  /* 0x000000040b067211 */ /* 0x040fe200078e10ff */
[----:B------:R-:W-:Y:S02]  /*0110*/  IMAD R7, R11, -0x4, R4 ;  /* 0xfffffffc0b077824 */ /* 0x000fe400078e0204 */
[----:B------:R-:W0:Y:S02]  /*0120*/  LDC.64 R4, c[0x0][0x388] ;  /* 0x0000e200ff047b82 */ /* 0x000e240000000a00 */
[----:B0-----:R-:W-:Y:S01]  /*0130*/  IMAD.WIDE.U32 R2, R3, 0x4, R4 ;  /* 0x0000000403027825 */ /* 0x001fe200078e0004 */
[----:B--2---:R-:W-:Y:S05]  /*0140*/  STS [R7+0x1fc], R0 ;  /* 0x0001fc0007007388 */ /* 0x004fea0000000800 */
[----:B------:R-:W-:Y:S06]  /*0150*/  BAR.SYNC.DEFER_BLOCKING 0x0 ;  /* 0x0000000000007b1d */ /* 0x000fec0000010000 */
[----:B------:R-:W0:Y:S04]  /*0160*/  LDS R9, [R6] ;  /* 0x0000000006097984 */ /* 0x000e280000000800 */
[----:B0-----:R-:W-:Y:S01]  /*0170*/  STG.E desc[UR6][R2.64], R9 ;  /* 0x0000000902007986 */ /* 0x001fe2000c101906 */
[----:B------:R-:W-:Y:S05]  /*0180*/  EXIT ;  /* 0x000000000000794d */ /* 0x000fea0003800000 */
.L_x_0:
[----:B------:R-:W-:-:S00]  /*0190*/  BRA `(.L_x_0) ;  /* 0xfffffffc00fc7947 */ /* 0x000fc0000383ffff */
[----:B------:R-:W-:-:S00]  /*01a0*/  NOP ;  /* 0x0000000000007918 */ /* 0x000fc00000000000 */
        /* <DEDUP_REMOVED lines=13> */
.L_x_1:


//--------------------- .nv.shared._Z7reversePfS_ --------------------------
	.section	.nv.shared._Z7reversePfS_,"aw",@nobits
	.sectionflags	@""
	.align	4
.nv.shared._Z7reversePfS_:
	.zero		1536


//--------------------- .nv.shared.reserved.0     --------------------------
	.section	.nv.shared.reserved.0,"aw",@nobits
	.weak		__nv_reservedSMEM_offset_0_alias
	.size		__nv_reservedSMEM_offset_0_alias, 0, 64
	.other		__nv_reservedSMEM_offset_0_alias,@"STO_CUDA_RESERVED_SHARED STV_DEFAULT"
__nv_reservedSMEM_offset_0_alias:
	.zero		0
	.zero		64


//--------------------- .nv.constant0._Z7reversePfS_ --------------------------
	.section	.nv.constant0._Z7reversePfS_,"a",@progbits
	.sectionflags	@""
	.align	4
.nv.constant0._Z7reversePfS_:
	.zero		912


//--------------------- SYMBOLS --------------------------

	.type		.nv.reservedSmem.offset0,@object
	.size		.nv.reservedSmem.offset0,0x4
	.type		.nv.reservedSmem.cap,@object
	.size		.nv.reservedSmem.cap,0x4
